//
// Generated by NVIDIA NVVM Compiler
//
// Compiler Build ID: CL-36424714
// Cuda compilation tools, release 13.0, V13.0.88
// Based on NVVM 20.0.0
//

.version 9.0
.target sm_100
.address_size 64

	// .globl	_Z6jacobiPfS_
// _ZZ6jacobiPfS_E12shared_cells has been demoted

.visible .entry _Z6jacobiPfS_(
	.param .u64 .ptr .align 1 _Z6jacobiPfS__param_0,
	.param .u64 .ptr .align 1 _Z6jacobiPfS__param_1
)
{
	.reg .pred 	%p<10>;
	.reg .b32 	%r<24>;
	.reg .b32 	%f<26>;
	.reg .b64 	%rd<15>;
	// demoted variable
	.shared .align 4 .b8 _ZZ6jacobiPfS_E12shared_cells[1024];
	ld.param.u64 	%rd3, [_Z6jacobiPfS__param_0];
	ld.param.u64 	%rd4, [_Z6jacobiPfS__param_1];
	cvta.to.global.u64 	%rd1, %rd4;
	mov.u32 	%r1, %tid.x;
	mov.u32 	%r2, %tid.y;
	mov.u32 	%r7, %ctaid.x;
	mov.u32 	%r8, %ntid.x;
	mul.lo.s32 	%r3, %r7, %r8;
	add.s32 	%r9, %r3, %r1;
	mov.u32 	%r10, %ctaid.y;
	mov.u32 	%r11, %ntid.y;
	mad.lo.s32 	%r4, %r10, %r11, %r2;
	shl.b32 	%r12, %r9, 13;
	add.s32 	%r5, %r12, %r4;
	mul.wide.s32 	%rd5, %r5, 4;
	add.s64 	%rd2, %rd1, %rd5;
	ld.global.f32 	%f15, [%rd2];
	shl.b32 	%r13, %r1, 6;
	mov.u32 	%r14, _ZZ6jacobiPfS_E12shared_cells;
	add.s32 	%r15, %r14, %r13;
	shl.b32 	%r16, %r2, 2;
	add.s32 	%r6, %r15, %r16;
	st.shared.f32 	[%r6], %f15;
	bar.sync 	0;
	and.b32  	%r17, %r4, 8191;
	setp.eq.s32 	%p1, %r17, 0;
	add.s32 	%r18, %r5, -67100672;
	setp.lt.u32 	%p2, %r18, -67092480;
	and.b32  	%r19, %r5, -2147475457;
	setp.eq.s32 	%p3, %r19, 8191;
	or.pred  	%p4, %p1, %p3;
	or.pred  	%p5, %p4, %p2;
	@%p5 bra 	$L__BB0_12;
	setp.ne.s32 	%p6, %r1, 0;
	@%p6 bra 	$L__BB0_4;
	shl.b32 	%r20, %r3, 13;
	add.s32 	%r21, %r20, %r4;
	add.s32 	%r22, %r21, -8192;
	mul.wide.s32 	%rd6, %r22, 4;
	add.s64 	%rd7, %rd1, %rd6;
	ld.global.f32 	%f21, [%rd7];
$L__BB0_3:
	ld.shared.f32 	%f22, [%r6+64];
	bra.uni 	$L__BB0_6;
$L__BB0_4:
	ld.shared.f32 	%f21, [%r6+-64];
	setp.ne.s32 	%p7, %r1, 15;
	@%p7 bra 	$L__BB0_3;
	ld.global.f32 	%f22, [%rd2+32768];
$L__BB0_6:
	setp.ne.s32 	%p8, %r2, 0;
	@%p8 bra 	$L__BB0_9;
	add.s32 	%r23, %r5, -1;
	mul.wide.u32 	%rd10, %r23, 4;
	add.s64 	%rd11, %rd1, %rd10;
	ld.global.f32 	%f24, [%rd11];
$L__BB0_8:
	ld.shared.f32 	%f25, [%r6+4];
	bra.uni 	$L__BB0_11;
$L__BB0_9:
	ld.shared.f32 	%f24, [%r6+-4];
	setp.ne.s32 	%p9, %r2, 15;
	@%p9 bra 	$L__BB0_8;
	mul.wide.u32 	%rd8, %r5, 4;
	add.s64 	%rd9, %rd1, %rd8;
	ld.global.f32 	%f25, [%rd9+4];
$L__BB0_11:
	add.f32 	%f16, %f21, %f22;
	add.f32 	%f17, %f16, %f24;
	add.f32 	%f18, %f17, %f25;
	mul.f32 	%f19, %f18, 0f3E800000;
	cvta.to.global.u64 	%rd12, %rd3;
	mul.wide.u32 	%rd13, %r5, 4;
	add.s64 	%rd14, %rd12, %rd13;
	st.global.f32 	[%rd14], %f19;
$L__BB0_12:
	ret;

}


// ===== COMPILED SASS (sm_100) =====

	.target	sm_100

	.elftype	@"ET_EXEC"


//--------------------- .note.nv.tkinfo           --------------------------
	.section	.note.nv.tkinfo,"",@"SHT_NOTE"
	.sectionflags	@"SHF_NOTE_NV_TKINFO"
	.tkinfo
        /*0018*/ 	.word	0x00000002
        /*0030*/ 	.string	""
        /*0030*/ 	.string	"ptxas"
        /*0030*/ 	.string	"Cuda compilation tools, release 13.0, V13.0.88"
        /*0030*/ 	.string	"Build cuda_13.0.r13.0/compiler.36424714_0"
        /*0030*/ 	.string	"-arch sm_100 -m 64 "



//--------------------- .note.nv.cuinfo           --------------------------
	.section	.note.nv.cuinfo,"",@"SHT_NOTE"
	.sectionflags	@"SHF_NOTE_NV_CUINFO"
        /*0018*/ 	.short	0x0002
        /*001a*/ 	.short	0x0064
        /*001c*/ 	.short	0x0082
	.zero		2


//--------------------- .nv.info                  --------------------------
	.section	.nv.info,"",@"SHT_CUDA_INFO"
	.align	4


	//----- nvinfo : EIATTR_REGCOUNT
	.align		4
        /*0000*/ 	.byte	0x04, 0x2f
        /*0002*/ 	.short	(.L_1 - .L_0)
	.align		4
.L_0:
        /*0004*/ 	.word	index@(_Z6jacobiPfS_)
        /*0008*/ 	.word	0x0000000f


	//----- nvinfo : EIATTR_FRAME_SIZE
	.align		4
.L_1:
        /*000c*/ 	.byte	0x04, 0x11
        /*000e*/ 	.short	(.L_3 - .L_2)
	.align		4
.L_2:
        /*0010*/ 	.word	index@(_Z6jacobiPfS_)
        /*0014*/ 	.word	0x00000000


	//----- nvinfo : EIATTR_MIN_STACK_SIZE
	.align		4
.L_3:
        /*0018*/ 	.byte	0x04, 0x12
        /*001a*/ 	.short	(.L_5 - .L_4)
	.align		4
.L_4:
        /*001c*/ 	.word	index@(_Z6jacobiPfS_)
        /*0020*/ 	.word	0x00000000
.L_5:


//--------------------- .nv.compat                --------------------------
	.section	.nv.compat,"",@"SHT_CUDA_COMPAT_INFO"
	.align	4
        /*0000*/ 	.byte	0x02, 0x09, 0x00, 0x00, 0x02, 0x02, 0x01, 0x00, 0x02, 0x05, 0x05, 0x00, 0x03, 0x07, 0x01, 0x01
        /*0010*/ 	.byte	0x02, 0x03, 0x00, 0x00, 0x02, 0x06, 0x01, 0x00, 0x04, 0x0b, 0x08, 0x00, 0x09, 0x00, 0x00, 0x00
        /*0020*/ 	.byte	0x00, 0x00, 0x00, 0x00


//--------------------- .nv.info._Z6jacobiPfS_    --------------------------
	.section	.nv.info._Z6jacobiPfS_,"",@"SHT_CUDA_INFO"
	.sectionflags	@""
	.align	4


	//----- nvinfo : EIATTR_CUDA_API_VERSION
	.align		4
        /*0000*/ 	.byte	0x04, 0x37
        /*0002*/ 	.short	(.L_7 - .L_6)
.L_6:
        /*0004*/ 	.word	0x00000082


	//----- nvinfo : EIATTR_KPARAM_INFO
	.align		4
.L_7:
        /*0008*/ 	.byte	0x04, 0x17
        /*000a*/ 	.short	(.L_9 - .L_8)
.L_8:
        /*000c*/ 	.word	0x00000000
        /*0010*/ 	.short	0x0001
        /*0012*/ 	.short	0x0008
        /*0014*/ 	.byte	0x00, 0xf5, 0x21, 0x00


	//----- nvinfo : EIATTR_KPARAM_INFO
	.align		4
.L_9:
        /*0018*/ 	.byte	0x04, 0x17
        /*001a*/ 	.short	(.L_11 - .L_10)
.L_10:
        /*001c*/ 	.word	0x00000000
        /*0020*/ 	.short	0x0000
        /*0022*/ 	.short	0x0000
        /*0024*/ 	.byte	0x00, 0xf5, 0x21, 0x00


	//----- nvinfo : EIATTR_SPARSE_MMA_MASK
	.align		4
.L_11:
        /*0028*/ 	.byte	0x03, 0x50
        /*002a*/ 	.short	0x0000


	//----- nvinfo : EIATTR_MAXREG_COUNT
	.align		4
        /*002c*/ 	.byte	0x03, 0x1b
        /*002e*/ 	.short	0x00ff


	//----- nvinfo : EIATTR_NUM_BARRIERS
	.align		4
        /*0030*/ 	.byte	0x02, 0x4c
        /*0032*/ 	.byte	0x01
	.zero		1


	//----- nvinfo : EIATTR_MERCURY_ISA_VERSION
	.align		4
        /*0034*/ 	.byte	0x03, 0x5f
        /*0036*/ 	.short	0x0101


	//----- nvinfo : EIATTR_VRC_CTA_INIT_COUNT
	.align		4
        /*0038*/ 	.byte	0x02, 0x4a
	.zero		1
	.zero		1


	//----- nvinfo : EIATTR_EXIT_INSTR_OFFSETS
	.align		4
        /*003c*/ 	.byte	0x04, 0x1c
        /*003e*/ 	.short	(.L_13 - .L_12)


	//   ....[0]....
.L_12:
        /*0040*/ 	.word	0x000001b0


	//   ....[1]....
        /*0044*/ 	.word	0x00000490


	//----- nvinfo : EIATTR_CRS_STACK_SIZE
	.align		4
.L_13:
        /*0048*/ 	.byte	0x04, 0x1e
        /*004a*/ 	.short	(.L_15 - .L_14)
.L_14:
        /*004c*/ 	.word	0x00000000


	//----- nvinfo : EIATTR_CBANK_PARAM_SIZE
	.align		4
.L_15:
        /*0050*/ 	.byte	0x03, 0x19
        /*0052*/ 	.short	0x0010


	//----- nvinfo : EIATTR_PARAM_CBANK
	.align		4
        /*0054*/ 	.byte	0x04, 0x0a
        /*0056*/ 	.short	(.L_17 - .L_16)
	.align		4
.L_16:
        /*0058*/ 	.word	index@(.nv.constant0._Z6jacobiPfS_)
        /*005c*/ 	.short	0x0380
        /*005e*/ 	.short	0x0010


	//----- nvinfo : EIATTR_SW_WAR
	.align		4
.L_17:
        /*0060*/ 	.byte	0x04, 0x36
        /*0062*/ 	.short	(.L_19 - .L_18)
.L_18:
        /*0064*/ 	.word	0x00000008
.L_19:


//--------------------- .nv.callgraph             --------------------------
	.section	.nv.callgraph,"",@"SHT_CUDA_CALLGRAPH"
	.align	4
	.sectionentsize	8
	.align		4
        /*0000*/ 	.word	0x00000000
	.align		4
        /*0004*/ 	.word	0xffffffff
	.align		4
        /*0008*/ 	.word	0x00000000
	.align		4
        /*000c*/ 	.word	0xfffffffe
	.align		4
        /*0010*/ 	.word	0x00000000
	.align		4
        /*0014*/ 	.word	0xfffffffd
	.align		4
        /*0018*/ 	.word	0x00000000
	.align		4
        /*001c*/ 	.word	0xfffffffc


//--------------------- .text._Z6jacobiPfS_       --------------------------
	.section	.text._Z6jacobiPfS_,"ax",@progbits
	.align	128
        .global         _Z6jacobiPfS_
        .type           _Z6jacobiPfS_,@function
        .size           _Z6jacobiPfS_,(.L_x_11 - _Z6jacobiPfS_)
        .other          _Z6jacobiPfS_,@"STO_CUDA_ENTRY STV_DEFAULT"
_Z6jacobiPfS_:
.text._Z6jacobiPfS_:
[----:B------:R-:W-:Y:S01]  /*0000*/  LDC R1, c[0x0][0x37c] ;  /* 0x0000df00ff017b82 */ /* 0x000fe20000000800 */
[----:B------:R-:W0:Y:S07]  /*0010*/  S2R R12, SR_TID.Y ;  /* 0x00000000000c7919 */ /* 0x000e2e0000002200 */
[----:B------:R-:W1:Y:S01]  /*0020*/  S2UR UR4, SR_CTAID.X ;  /* 0x00000000000479c3 */ /* 0x000e620000002500 */
[----:B------:R-:W2:Y:S01]  /*0030*/  LDCU.64 UR6, c[0x0][0x358] ;  /* 0x00006b00ff0677ac */ /* 0x000ea20008000a00 */
[----:B------:R-:W3:Y:S06]  /*0040*/  S2R R11, SR_TID.X ;  /* 0x00000000000b7919 */ /* 0x000eec0000002100 */
[----:B------:R-:W1:Y:S08]  /*0050*/  LDC R0, c[0x0][0x360] ;  /* 0x0000d800ff007b82 */ /* 0x000e700000000800 */
[----:B------:R-:W0:Y:S08]  /*0060*/  S2UR UR5, SR_CTAID.Y ;  /* 0x00000000000579c3 */ /* 0x000e300000002600 */
[----:B------:R-:W0:Y:S08]  /*0070*/  LDC R5, c[0x0][0x364] ;  /* 0x0000d900ff057b82 */ /* 0x000e300000000800 */
[----:B------:R-:W4:Y:S01]  /*0080*/  LDC.64 R2, c[0x0][0x388] ;  /* 0x0000e200ff027b82 */ /* 0x000f220000000a00 */
[----:B-1----:R-:W-:-:S02]  /*0090*/  IMAD R0, R0, UR4, RZ ;  /* 0x0000000400007c24 */ /* 0x002fc4000f8e02ff */
[----:B0-----:R-:W-:-:S03]  /*00a0*/  IMAD R4, R5, UR5, R12 ;  /* 0x0000000505047c24 */ /* 0x001fc6000f8e020c */
[----:B---3--:R-:W-:-:S04]  /*00b0*/  IADD3 R5, PT, PT, R0, R11, RZ ;  /* 0x0000000b00057210 */ /* 0x008fc80007ffe0ff */
[----:B------:R-:W-:-:S05]  /*00c0*/  LEA R5, R5, R4, 0xd ;  /* 0x0000000405057211 */ /* 0x000fca00078e68ff */
[----:B----4-:R-:W-:-:S05]  /*00d0*/  IMAD.WIDE R6, R5, 0x4, R2 ;  /* 0x0000000405067825 */ /* 0x010fca00078e0202 */
[----:B--2---:R-:W2:Y:S01]  /*00e0*/  LDG.E R8, desc[UR6][R6.64] ;  /* 0x0000000606087981 */ /* 0x004ea2000c1e1900 */
[----:B------:R-:W0:Y:S01]  /*00f0*/  S2UR UR5, SR_CgaCtaId ;  /* 0x00000000000579c3 */ /* 0x000e220000008800 */
[----:B------:R-:W-:Y:S01]  /*0100*/  UMOV UR4, 0x400 ;  /* 0x0000040000047882 */ /* 0x000fe20000000000 */
[----:B------:R-:W-:Y:S02]  /*0110*/  LOP3.LUT P0, RZ, R4, 0x1fff, RZ, 0xc0, !PT ;  /* 0x00001fff04ff7812 */ /* 0x000fe4000780c0ff */
[----:B------:R-:W-:-:S04]  /*0120*/  LOP3.LUT R10, R5, 0x80001fff, RZ, 0xc0, !PT ;  /* 0x80001fff050a7812 */ /* 0x000fc800078ec0ff */
[----:B------:R-:W-:Y:S01]  /*0130*/  ISETP.EQ.OR P0, PT, R10, 0x1fff, !P0 ;  /* 0x00001fff0a00780c */ /* 0x000fe20004702670 */
[----:B------:R-:W-:-:S05]  /*0140*/  VIADD R10, R5, 0xfc002000 ;  /* 0xfc002000050a7836 */ /* 0x000fca0000000000 */
[----:B------:R-:W-:Y:S01]  /*0150*/  ISETP.LT.U32.OR P0, PT, R10, -0x3ffc000, P0 ;  /* 0xfc0040000a00780c */ /* 0x000fe20000701470 */
[----:B0-----:R-:W-:-:S06]  /*0160*/  ULEA UR4, UR5, UR4, 0x18 ;  /* 0x0000000405047291 */ /* 0x001fcc000f8ec0ff */
[----:B------:R-:W-:-:S04]  /*0170*/  LEA R9, R11, UR4, 0x6 ;  /* 0x000000040b097c11 */ /* 0x000fc8000f8e30ff */
[----:B------:R-:W-:-:S05]  /*0180*/  LEA R9, R12, R9, 0x2 ;  /* 0x000000090c097211 */ /* 0x000fca00078e10ff */
[----:B--2---:R0:W-:Y:S01]  /*0190*/  STS [R9], R8 ;  /* 0x0000000809007388 */ /* 0x0041e20000000800 */
[----:B------:R-:W-:Y:S06]  /*01a0*/  BAR.SYNC.DEFER_BLOCKING 0x0 ;  /* 0x0000000000007b1d */ /* 0x000fec0000010000 */
[----:B------:R-:W-:Y:S05]  /*01b0*/  @P0 EXIT ;  /* 0x000000000000094d */ /* 0x000fea0003800000 */
[----:B------:R-:W-:Y:S01]  /*01c0*/  ISETP.NE.AND P0, PT, R11, RZ, PT ;  /* 0x000000ff0b00720c */ /* 0x000fe20003f05270 */
[----:B------:R-:W-:Y:S04]  /*01d0*/  BSSY.RECONVERGENT B1, `(.L_x_0) ;  /* 0x0000010000017945 */ /* 0x000fe80003800200 */
[----:B------:R-:W-:Y:S08]  /*01e0*/  BSSY.RELIABLE B0, `(.L_x_1) ;  /* 0x000000d000007945 */ /* 0x000ff00003800100 */
[----:B------:R-:W-:Y:S05]  /*01f0*/  @P0 BRA `(.L_x_2) ;  /* 0x0000000000140947 */ /* 0x000fea0003800000 */
[----:B------:R-:W-:-:S05]  /*0200*/  IMAD R0, R0, 0x2000, R4 ;  /* 0x0000200000007824 */ /* 0x000fca00078e0204 */
[----:B------:R-:W-:-:S05]  /*0210*/  IADD3 R7, PT, PT, R0, -0x2000, RZ ;  /* 0xffffe00000077810 */ /* 0x000fca0007ffe0ff */
[----:B------:R-:W-:-:S05]  /*0220*/  IMAD.WIDE R6, R7, 0x4, R2 ;  /* 0x0000000407067825 */ /* 0x000fca00078e0202 */
[----:B------:R1:W5:Y:S01]  /*0230*/  LDG.E R0, desc[UR6][R6.64] ;  /* 0x0000000606007981 */ /* 0x000362000c1e1900 */
[----:B------:R-:W-:Y:S05]  /*0240*/  BRA `(.L_x_3) ;  /* 0x0000000000187947 */ /* 0x000fea0003800000 */
.L_x_2:
[----:B------:R2:W3:Y:S01]  /*0250*/  LDS R0, [R9+-0x40] ;  /* 0xffffc00009007984 */ /* 0x0004e20000000800 */
[----:B------:R-:W-:-:S13]  /*0260*/  ISETP.NE.AND P0, PT, R11, 0xf, PT ;  /* 0x0000000f0b00780c */ /* 0x000fda0003f05270 */
[----:B------:R-:W-:Y:S05]  /*0270*/  @!P0 BREAK.RELIABLE B0 ;  /* 0x0000000000008942 */ /* 0x000fea0003800100 */
[----:B--2---:R-:W-:Y:S05]  /*0280*/  @P0 BRA `(.L_x_3) ;  /* 0x0000000000080947 */ /* 0x004fea0003800000 */
[----:B------:R1:W5:Y:S01]  /*0290*/  LDG.E R7, desc[UR6][R6.64+0x8000] ;  /* 0x0080000606077981 */ /* 0x000362000c1e1900 */
[----:B------:R-:W-:Y:S05]  /*02a0*/  BRA `(.L_x_4) ;  /* 0x0000000000087947 */ /* 0x000fea0003800000 */
.L_x_3:
[----:B------:R-:W-:Y:S05]  /*02b0*/  BSYNC.RELIABLE B0 ;  /* 0x0000000000007941 */ /* 0x000fea0003800100 */
.L_x_1:
[----:B-1----:R2:W4:Y:S02]  /*02c0*/  LDS R7, [R9+0x40] ;  /* 0x0000400009077984 */ /* 0x0025240000000800 */
.L_x_4:
[----:B------:R-:W-:Y:S05]  /*02d0*/  BSYNC.RECONVERGENT B1 ;  /* 0x0000000000017941 */ /* 0x000fea0003800200 */
.L_x_0:
[----:B------:R-:W-:Y:S05]  /*02e0*/  WARPSYNC.ALL ;  /* 0x0000000000007948 */ /* 0x000fea0003800000 */
[----:B------:R-:W-:Y:S01]  /*02f0*/  ISETP.NE.AND P0, PT, R12, RZ, PT ;  /* 0x000000ff0c00720c */ /* 0x000fe20003f05270 */
[----:B------:R-:W-:Y:S04]  /*0300*/  BSSY.RECONVERGENT B1, `(.L_x_5) ;  /* 0x0000010000017945 */ /* 0x000fe80003800200 */
[----:B------:R-:W-:Y:S08]  /*0310*/  BSSY.RELIABLE B2, `(.L_x_6) ;  /* 0x000000d000027945 */ /* 0x000ff00003800100 */
[----:B------:R-:W-:Y:S05]  /*0320*/  @P0 BRA `(.L_x_7) ;  /* 0x0000000000100947 */ /* 0x000fea0003800000 */
[----:B------:R-:W-:-:S05]  /*0330*/  IADD3 R11, PT, PT, R5, -0x1, RZ ;  /* 0xffffffff050b7810 */ /* 0x000fca0007ffe0ff */
[----:B------:R-:W-:-:S05]  /*0340*/  IMAD.WIDE.U32 R2, R11, 0x4, R2 ;  /* 0x000000040b027825 */ /* 0x000fca00078e0002 */
[----:B------:R0:W5:Y:S01]  /*0350*/  LDG.E R4, desc[UR6][R2.64] ;  /* 0x0000000602047981 */ /* 0x000162000c1e1900 */
[----:B------:R-:W-:Y:S05]  /*0360*/  BRA `(.L_x_8) ;  /* 0x00000000001c7947 */ /* 0x000fea0003800000 */
.L_x_7:
[----:B------:R0:W0:Y:S01]  /*0370*/  LDS R4, [R9+-0x4] ;  /* 0xfffffc0009047984 */ /* 0x0000220000000800 */
[----:B------:R-:W-:-:S13]  /*0380*/  ISETP.NE.AND P0, PT, R12, 0xf, PT ;  /* 0x0000000f0c00780c */ /* 0x000fda0003f05270 */
[----:B------:R-:W-:Y:S05]  /*0390*/  @!P0 BREAK.RELIABLE B2 ;  /* 0x0000000000028942 */ /* 0x000fea0003800100 */
[----:B------:R-:W-:Y:S05]  /*03a0*/  @P0 BRA `(.L_x_8) ;  /* 0x00000000000c0947 */ /* 0x000fea0003800000 */
[----:B------:R-:W-:-:S05]  /*03b0*/  IMAD.WIDE.U32 R2, R5, 0x4, R2 ;  /* 0x0000000405027825 */ /* 0x000fca00078e0002 */
[----:B0-2---:R0:W5:Y:S01]  /*03c0*/  LDG.E R9, desc[UR6][R2.64+0x4] ;  /* 0x0000040602097981 */ /* 0x005162000c1e1900 */
[----:B------:R-:W-:Y:S05]  /*03d0*/  BRA `(.L_x_9) ;  /* 0x0000000000087947 */ /* 0x000fea0003800000 */
.L_x_8:
[----:B------:R-:W-:Y:S05]  /*03e0*/  BSYNC.RELIABLE B2 ;  /* 0x0000000000027941 */ /* 0x000fea0003800100 */
.L_x_6:
[----:B0-2---:R-:W2:Y:S02]  /*03f0*/  LDS R9, [R9+0x4] ;  /* 0x0000040009097984 */ /* 0x005ea40000000800 */
.L_x_9:
[----:B------:R-:W-:Y:S05]  /*0400*/  BSYNC.RECONVERGENT B1 ;  /* 0x0000000000017941 */ /* 0x000fea0003800200 */
.L_x_5:
[----:B------:R-:W-:Y:S05]  /*0410*/  WARPSYNC.ALL ;  /* 0x0000000000007948 */ /* 0x000fea0003800000 */
[----:B0-----:R-:W0:Y:S01]  /*0420*/  LDC.64 R2, c[0x0][0x380] ;  /* 0x0000e000ff027b82 */ /* 0x001e220000000a00 */
[----:B---345:R-:W-:-:S04]  /*0430*/  FADD R7, R7, R0 ;  /* 0x0000000007077221 */ /* 0x038fc80000000000 */
[----:B------:R-:W-:-:S04]  /*0440*/  FADD R4, R7, R4 ;  /* 0x0000000407047221 */ /* 0x000fc80000000000 */
[----:B--2---:R-:W-:Y:S01]  /*0450*/  FADD R4, R4, R9 ;  /* 0x0000000904047221 */ /* 0x004fe20000000000 */
[----:B0-----:R-:W-:-:S04]  /*0460*/  IMAD.WIDE.U32 R2, R5, 0x4, R2 ;  /* 0x0000000405027825 */ /* 0x001fc800078e0002 */
[----:B------:R-:W-:-:S05]  /*0470*/  FMUL R5, R4, 0.25 ;  /* 0x3e80000004057820 */ /* 0x000fca0000400000 */
[----:B------:R-:W-:Y:S01]  /*0480*/  STG.E desc[UR6][R2.64], R5 ;  /* 0x0000000502007986 */ /* 0x000fe2000c101906 */
[----:B------:R-:W-:Y:S05]  /*0490*/  EXIT ;  /* 0x000000000000794d */ /* 0x000fea0003800000 */
.L_x_10:
[----:B------:R-:W-:-:S00]  /*04a0*/  BRA `(.L_x_10) ;  /* 0xfffffffc00fc7947 */ /* 0x000fc0000383ffff */
[----:B------:R-:W-:-:S00]  /*04b0*/  NOP ;  /* 0x0000000000007918 */ /* 0x000fc00000000000 */
        /* <DEDUP_REMOVED lines=12> */
.L_x_11:


//--------------------- .nv.shared._Z6jacobiPfS_  --------------------------
	.section	.nv.shared._Z6jacobiPfS_,"aw",@nobits
	.sectionflags	@""
	.align	4
.nv.shared._Z6jacobiPfS_:
	.zero		2048


//--------------------- .nv.shared.reserved.0     --------------------------
	.section	.nv.shared.reserved.0,"aw",@nobits
	.weak		__nv_reservedSMEM_offset_0_alias
	.size		__nv_reservedSMEM_offset_0_alias, 0, 64
	.other		__nv_reservedSMEM_offset_0_alias,@"STO_CUDA_RESERVED_SHARED STV_DEFAULT"
__nv_reservedSMEM_offset_0_alias:
	.zero		0
	.zero		64


//--------------------- .nv.constant0._Z6jacobiPfS_ --------------------------
	.section	.nv.constant0._Z6jacobiPfS_,"a",@progbits
	.sectionflags	@""
	.align	4
.nv.constant0._Z6jacobiPfS_:
	.zero		912


//--------------------- SYMBOLS --------------------------

	.type		.nv.reservedSmem.offset0,@object
	.size		.nv.reservedSmem.offset0,0x4
	.type		.nv.reservedSmem.cap,@object
	.size		.nv.reservedSmem.cap,0x4
